	.target	sm_120a

	.elftype	@"ET_EXEC"


//--------------------- .note.nv.tkinfo           --------------------------
	.section	.note.nv.tkinfo,"",@"SHT_NOTE"
	.sectionflags	@"SHF_NOTE_NV_TKINFO"
	.tkinfo
        /*0018*/ 	.word	0x00000080
        /*0030*/ 	.string	""
        /*0030*/ 	.string	"ptxas"
        /*0030*/ 	.string	"Cuda compilation tools, release 12.8, V12.8.93"
        /*0030*/ 	.string	"Build cuda_12.8.r12.8/compiler.35583870_0"
        /*0030*/ 	.string	"-v  -lineinfo  -arch sm_120a "



//--------------------- .note.nv.cuver            --------------------------
	.section	.note.nv.cuver,"",@"SHT_NOTE"
	.sectionflags	@"SHF_NOTE_NV_CUVER"
        /*0018*/ 	.short	0x0001
        /*001a*/ 	.short	0x0078
        /*001c*/ 	.short	0x0001
        /*001e*/ 	.short	0x0000
        /*0020*/ 	.short	0x0001
        /*0022*/ 	.short	0x0000


//--------------------- .nv.info                  --------------------------
	.section	.nv.info,"",@"SHT_CUDA_INFO"
	.align	4


	//----- nvinfo : EIATTR_REGCOUNT
	.align		4
        /*0000*/ 	.byte	0x04, 0x2f
        /*0002*/ 	.short	(.L_1 - .L_0)
	.align		4
.L_0:
        /*0004*/ 	.word	index@(triton_poi_fused__scaled_mm__to_copy_clamp_ones_3)
        /*0008*/ 	.word	0x00000018


	//----- nvinfo : EIATTR_FRAME_SIZE
	.align		4
.L_1:
        /*000c*/ 	.byte	0x04, 0x11
        /*000e*/ 	.short	(.L_3 - .L_2)
	.align		4
.L_2:
        /*0010*/ 	.word	index@(triton_poi_fused__scaled_mm__to_copy_clamp_ones_3)
        /*0014*/ 	.word	0x00000000


	//----- nvinfo : EIATTR_MIN_STACK_SIZE
	.align		4
.L_3:
        /*0018*/ 	.byte	0x04, 0x12
        /*001a*/ 	.short	(.L_5 - .L_4)
	.align		4
.L_4:
        /*001c*/ 	.word	index@(triton_poi_fused__scaled_mm__to_copy_clamp_ones_3)
        /*0020*/ 	.word	0x00000000
.L_5:


//--------------------- .nv.info.triton_poi_fused__scaled_mm__to_copy_clamp_ones_3 --------------------------
	.section	.nv.info.triton_poi_fused__scaled_mm__to_copy_clamp_ones_3,"",@"SHT_CUDA_INFO"
	.sectionflags	@""
	.align	4


	//----- nvinfo : EIATTR_CUDA_API_VERSION
	.align		4
        /*0000*/ 	.byte	0x04, 0x37
        /*0002*/ 	.short	(.L_7 - .L_6)
.L_6:
        /*0004*/ 	.word	0x00000080


	//----- nvinfo : EIATTR_KPARAM_INFO
	.align		4
.L_7:
        /*0008*/ 	.byte	0x04, 0x17
        /*000a*/ 	.short	(.L_9 - .L_8)
.L_8:
        /*000c*/ 	.word	0x00000000
        /*0010*/ 	.short	0x0005
        /*0012*/ 	.short	0x0028
        /*0014*/ 	.byte	0x00, 0xf4, 0x21, 0x00


	//----- nvinfo : EIATTR_KPARAM_INFO
	.align		4
.L_9:
        /*0018*/ 	.byte	0x04, 0x17
        /*001a*/ 	.short	(.L_11 - .L_10)
.L_10:
        /*001c*/ 	.word	0x00000000
        /*0020*/ 	.short	0x0004
        /*0022*/ 	.short	0x0020
        /*0024*/ 	.byte	0x00, 0xf0, 0x11, 0x00


	//----- nvinfo : EIATTR_KPARAM_INFO
	.align		4
.L_11:
        /*0028*/ 	.byte	0x04, 0x17
        /*002a*/ 	.short	(.L_13 - .L_12)
.L_12:
        /*002c*/ 	.word	0x00000000
        /*0030*/ 	.short	0x0003
        /*0032*/ 	.short	0x0018
        /*0034*/ 	.byte	0x00, 0xf4, 0x21, 0x00


	//----- nvinfo : EIATTR_KPARAM_INFO
	.align		4
.L_13:
        /*0038*/ 	.byte	0x04, 0x17
        /*003a*/ 	.short	(.L_15 - .L_14)
.L_14:
        /*003c*/ 	.word	0x00000000
        /*0040*/ 	.short	0x0002
        /*0042*/ 	.short	0x0010
        /*0044*/ 	.byte	0x00, 0xf4, 0x21, 0x00


	//----- nvinfo : EIATTR_KPARAM_INFO
	.align		4
.L_15:
        /*0048*/ 	.byte	0x04, 0x17
        /*004a*/ 	.short	(.L_17 - .L_16)
.L_16:
        /*004c*/ 	.word	0x00000000
        /*0050*/ 	.short	0x0001
        /*0052*/ 	.short	0x0008
        /*0054*/ 	.byte	0x00, 0xf4, 0x21, 0x00


	//----- nvinfo : EIATTR_KPARAM_INFO
	.align		4
.L_17:
        /*0058*/ 	.byte	0x04, 0x17
        /*005a*/ 	.short	(.L_19 - .L_18)
.L_18:
        /*005c*/ 	.word	0x00000000
        /*0060*/ 	.short	0x0000
        /*0062*/ 	.short	0x0000
        /*0064*/ 	.byte	0x00, 0xf4, 0x21, 0x00


	//----- nvinfo : EIATTR_SPARSE_MMA_MASK
	.align		4
.L_19:
        /*0068*/ 	.byte	0x03, 0x50
        /*006a*/ 	.short	0x0000


	//----- nvinfo : EIATTR_MAXREG_COUNT
	.align		4
        /*006c*/ 	.byte	0x03, 0x1b
        /*006e*/ 	.short	0x00ff


	//----- nvinfo : EIATTR_VRC_CTA_INIT_COUNT
	.align		4
        /*0070*/ 	.byte	0x02, 0x4a
	.zero		1
	.zero		1


	//----- nvinfo : EIATTR_EXIT_INSTR_OFFSETS
	.align		4
        /*0074*/ 	.byte	0x04, 0x1c
        /*0076*/ 	.short	(.L_21 - .L_20)


	//   ....[0]....
.L_20:
        /*0078*/ 	.word	0x00000840


	//----- nvinfo : EIATTR_REQNTID
	.align		4
.L_21:
        /*007c*/ 	.byte	0x04, 0x10
        /*007e*/ 	.short	(.L_23 - .L_22)
.L_22:
        /*0080*/ 	.word	0x00000080
        /*0084*/ 	.word	0x00000001
        /*0088*/ 	.word	0x00000001


	//----- nvinfo : EIATTR_CBANK_PARAM_SIZE
	.align		4
.L_23:
        /*008c*/ 	.byte	0x03, 0x19
        /*008e*/ 	.short	0x0030


	//----- nvinfo : EIATTR_PARAM_CBANK
	.align		4
        /*0090*/ 	.byte	0x04, 0x0a
        /*0092*/ 	.short	(.L_25 - .L_24)
	.align		4
.L_24:
        /*0094*/ 	.word	index@(.nv.constant0.triton_poi_fused__scaled_mm__to_copy_clamp_ones_3)
        /*0098*/ 	.short	0x0380
        /*009a*/ 	.short	0x0030


	//----- nvinfo : EIATTR_SW_WAR
	.align		4
.L_25:
        /*009c*/ 	.byte	0x04, 0x36
        /*009e*/ 	.short	(.L_27 - .L_26)
.L_26:
        /*00a0*/ 	.word	0x00000000
.L_27:


//--------------------- .nv.compat                --------------------------
	.section	.nv.compat,"",@"SHT_CUDA_COMPAT_INFO"
	.align	4
        /*0000*/ 	.byte	0x02, 0x02, 0x02, 0x00, 0x02, 0x05, 0x05, 0x00, 0x02, 0x03, 0x00, 0x00, 0x02, 0x06, 0x01, 0x00


//--------------------- .nv.callgraph             --------------------------
	.section	.nv.callgraph,"",@"SHT_CUDA_CALLGRAPH"
	.align	4
	.sectionentsize	8
	.align		4
        /*0000*/ 	.word	0x00000000
	.align		4
        /*0004*/ 	.word	0xffffffff
	.align		4
        /*0008*/ 	.word	0x00000000
	.align		4
        /*000c*/ 	.word	0xfffffffe
	.align		4
        /*0010*/ 	.word	0x00000000
	.align		4
        /*0014*/ 	.word	0xfffffffd
	.align		4
        /*0018*/ 	.word	0x00000000
	.align		4
        /*001c*/ 	.word	0xfffffffc


//--------------------- .text.triton_poi_fused__scaled_mm__to_copy_clamp_ones_3 --------------------------
	.section	.text.triton_poi_fused__scaled_mm__to_copy_clamp_ones_3,"ax",@progbits
	.align	128
        .global         triton_poi_fused__scaled_mm__to_copy_clamp_ones_3
        .type           triton_poi_fused__scaled_mm__to_copy_clamp_ones_3,@function
        .size           triton_poi_fused__scaled_mm__to_copy_clamp_ones_3,(.L_x_1 - triton_poi_fused__scaled_mm__to_copy_clamp_ones_3)
        .other          triton_poi_fused__scaled_mm__to_copy_clamp_ones_3,@"STO_CUDA_ENTRY STV_DEFAULT"
triton_poi_fused__scaled_mm__to_copy_clamp_ones_3:
.text.triton_poi_fused__scaled_mm__to_copy_clamp_ones_3:
[----:B------:R-:W-:Y:S01]  /*0000*/  LDC R1, c[0x0][0x37c] ;  /* 0x0000df00ff017b82 */ /* 0x000fe20000000800 */
[----:B------:R-:W0:Y:S07]  /*0010*/  S2R R0, SR_TID.X ;  /* 0x0000000000007919 */ /* 0x000e2e0000002100 */
[----:B------:R-:W1:Y:S01]  /*0020*/  LDC.64 R4, c[0x0][0x380] ;  /* 0x0000e000ff047b82 */ /* 0x000e620000000a00 */
[----:B------:R-:W2:Y:S01]  /*0030*/  LDCU.64 UR4, c[0x0][0x358] ;  /* 0x00006b00ff0477ac */ /* 0x000ea20008000a00 */
[----:B------:R-:W3:Y:S06]  /*0040*/  S2R R3, SR_CTAID.X ;  /* 0x0000000000037919 */ /* 0x000eec0000002500 */
[----:B------:R-:W4:Y:S08]  /*0050*/  LDC.64 R8, c[0x0][0x388] ;  /* 0x0000e200ff087b82 */ /* 0x000f300000000a00 */
[----:B------:R-:W5:Y:S01]  /*0060*/  LDC.64 R10, c[0x0][0x390] ;  /* 0x0000e400ff0a7b82 */ /* 0x000f620000000a00 */
[----:B0-----:R-:W-:-:S05]  /*0070*/  IMAD.SHL.U32 R0, R0, 0x8, RZ ;  /* 0x0000000800007824 */ /* 0x001fca00078e00ff */
[----:B------:R-:W-:-:S05]  /*0080*/  LOP3.LUT R0, R0, 0x3f8, RZ, 0xc0, !PT ;  /* 0x000003f800007812 */ /* 0x000fca00078ec0ff */
[----:B---3--:R-:W-:-:S04]  /*0090*/  IMAD R2, R3, 0x400, R0 ;  /* 0x0000040003027824 */ /* 0x008fc800078e0200 */
[----:B-1----:R-:W-:-:S06]  /*00a0*/  IMAD.WIDE R4, R2, 0x2, R4 ;  /* 0x0000000202047825 */ /* 0x002fcc00078e0204 */
[----:B--2---:R-:W2:Y:S01]  /*00b0*/  LDG.E.128 R4, desc[UR4][R4.64] ;  /* 0x0000000404047981 */ /* 0x004ea2000c1e1d00 */
[----:B------:R-:W-:-:S05]  /*00c0*/  SHF.R.S32.HI R3, RZ, 0x1f, R2 ;  /* 0x0000001fff037819 */ /* 0x000fca0000011402 */
[C---:B----4-:R-:W-:Y:S02]  /*00d0*/  IADD.64 R8, R2.reuse, R8 ;  /* 0x0000000802087235 */ /* 0x050fe400078e0200 */
[----:B-----5:R-:W-:-:S03]  /*00e0*/  IADD.64 R10, R2, R10 ;  /* 0x0000000a020a7235 */ /* 0x020fc600078e0200 */
[C---:B--2---:R-:W-:Y:S01]  /*00f0*/  HSETP2.GT.AND P2, P1, R4.reuse, -448, -448, PT ;  /* 0xdf00df0004007434 */ /* 0x044fe20003944000 */
[--C-:B------:R-:W-:Y:S01]  /*0100*/  HADD2.F32 R15, -RZ, R4.reuse.H1_H1 ;  /* 0x30000004ff0f7230 */ /* 0x100fe20000004100 */
[----:B------:R-:W-:Y:S01]  /*0110*/  HSETP2.NAN.AND P5, P4, R4, RZ.H0_H0, PT ;  /* 0x200000ff04007234 */ /* 0x000fe20003ca8000 */
[----:B------:R-:W-:Y:S01]  /*0120*/  HADD2.F32 R0, -RZ, R4.H0_H0 ;  /* 0x20000004ff007230 */ /* 0x000fe20000004100 */
[----:B------:R-:W-:Y:S01]  /*0130*/  HSETP2.GT.AND P3, P0, R5, -448, -448, PT ;  /* 0xdf00df0005007434 */ /* 0x000fe20003864000 */
[--C-:B------:R-:W-:Y:S02]  /*0140*/  HADD2.F32 R14, -RZ, R5.reuse.H0_H0 ;  /* 0x20000005ff0e7230 */ /* 0x100fe40000004100 */
[----:B------:R-:W-:Y:S02]  /*0150*/  HADD2.F32 R17, -RZ, R5.H1_H1 ;  /* 0x30000005ff117230 */ /* 0x000fe40000004100 */
[--C-:B------:R-:W-:Y:S02]  /*0160*/  HADD2.F32 R16, -RZ, R6.reuse.H0_H0 ;  /* 0x20000006ff107230 */ /* 0x100fe40000004100 */
[----:B------:R-:W-:-:S02]  /*0170*/  HADD2.F32 R19, -RZ, R6.H1_H1 ;  /* 0x30000006ff137230 */ /* 0x000fc40000004100 */
[----:B------:R-:W-:Y:S01]  /*0180*/  @!P1 FSEL R15, R15, -448, P4 ;  /* 0xc3e000000f0f9808 */ /* 0x000fe20002000000 */
[C---:B------:R-:W-:Y:S01]  /*0190*/  HSETP2.GT.AND P1, P4, R6.reuse, -448, -448, PT ;  /* 0xdf00df0006007434 */ /* 0x040fe20003c24000 */
[----:B------:R-:W-:Y:S01]  /*01a0*/  HADD2.F32 R18, -RZ, R7.H0_H0 ;  /* 0x20000007ff127230 */ /* 0x000fe20000004100 */
[----:B------:R-:W-:Y:S01]  /*01b0*/  @!P2 FSEL R0, R0, -448, P5 ;  /* 0xc3e000000000a808 */ /* 0x000fe20002800000 */
[----:B------:R-:W-:Y:S02]  /*01c0*/  HSETP2.NAN.AND P5, P2, R5, RZ.H0_H0, PT ;  /* 0x200000ff05007234 */ /* 0x000fe40003aa8000 */
[----:B------:R-:W0:Y:S03]  /*01d0*/  LDC.64 R4, c[0x0][0x398] ;  /* 0x0000e600ff047b82 */ /* 0x000e260000000a00 */
[----:B------:R-:W-:Y:S01]  /*01e0*/  @!P3 FSEL R14, R14, -448, P5 ;  /* 0xc3e000000e0eb808 */ /* 0x000fe20002800000 */
[----:B------:R-:W-:Y:S01]  /*01f0*/  @!P0 FSEL R17, R17, -448, P2 ;  /* 0xc3e0000011118808 */ /* 0x000fe20001000000 */
[----:B------:R-:W-:-:S02]  /*0200*/  HSETP2.NAN.AND P3, P6, R6, RZ.H0_H0, PT ;  /* 0x200000ff06007234 */ /* 0x000fc40003e68000 */
[----:B------:R-:W-:-:S03]  /*0210*/  HSETP2.GT.AND P0, P2, R7, -448, -448, PT ;  /* 0xdf00df0007007434 */ /* 0x000fc60003a04000 */
[----:B------:R-:W-:Y:S01]  /*0220*/  @!P1 FSEL R16, R16, -448, P3 ;  /* 0xc3e0000010109808 */ /* 0x000fe20001800000 */
[----:B------:R-:W-:Y:S01]  /*0230*/  FSETP.GEU.AND P1, PT, R0, 448, PT ;  /* 0x43e000000000780b */ /* 0x000fe20003f2e000 */
[----:B------:R-:W-:Y:S01]  /*0240*/  HSETP2.NAN.AND P3, P5, R7, RZ.H0_H0, PT ;  /* 0x200000ff07007234 */ /* 0x000fe20003d68000 */
[----:B------:R-:W-:Y:S01]  /*0250*/  HADD2.F32 R7, -RZ, R7.H1_H1 ;  /* 0x30000007ff077230 */ /* 0x000fe20000004100 */
[----:B------:R-:W-:Y:S01]  /*0260*/  @!P4 FSEL R19, R19, -448, P6 ;  /* 0xc3e000001313c808 */ /* 0x000fe20003000000 */
[----:B------:R-:W-:Y:S01]  /*0270*/  FSETP.GEU.AND P4, PT, R15, 448, PT ;  /* 0x43e000000f00780b */ /* 0x000fe20003f8e000 */
[----:B------:R-:W-:-:S04]  /*0280*/  FSETP.NAN.AND P6, PT, R17, R17, PT ;  /* 0x000000111100720b */ /* 0x000fc80003fc8000 */
[----:B------:R-:W-:Y:S01]  /*0290*/  @!P0 FSEL R18, R18, -448, P3 ;  /* 0xc3e0000012128808 */ /* 0x000fe20001800000 */
[----:B------:R-:W-:Y:S01]  /*02a0*/  FSETP.GEU.AND P0, PT, R14, 448, PT ;  /* 0x43e000000e00780b */ /* 0x000fe20003f0e000 */
[----:B------:R-:W-:Y:S01]  /*02b0*/  FSETP.NAN.AND P3, PT, R0, R0, PT ;  /* 0x000000000000720b */ /* 0x000fe20003f68000 */
[----:B------:R-:W-:Y:S01]  /*02c0*/  @!P2 FSEL R7, R7, -448, P5 ;  /* 0xc3e000000707a808 */ /* 0x000fe20002800000 */
[----:B------:R-:W-:Y:S01]  /*02d0*/  FSETP.NAN.AND P5, PT, R15, R15, PT ;  /* 0x0000000f0f00720b */ /* 0x000fe20003fa8000 */
[----:B------:R-:W-:Y:S01]  /*02e0*/  FSETP.GEU.AND P2, PT, R17, 448, PT ;  /* 0x43e000001100780b */ /* 0x000fe20003f4e000 */
[----:B0-----:R-:W-:Y:S01]  /*02f0*/  IMAD.WIDE R2, R2, 0x2, R4 ;  /* 0x0000000202027825 */ /* 0x001fe200078e0204 */
[----:B------:R-:W-:Y:S01]  /*0300*/  @P1 FSEL R0, R0, 448, P3 ;  /* 0x43e0000000001808 */ /* 0x000fe20001800000 */
[----:B------:R-:W-:Y:S01]  /*0310*/  FSETP.GEU.AND P3, PT, R16, 448, PT ;  /* 0x43e000001000780b */ /* 0x000fe20003f6e000 */
[----:B------:R-:W-:Y:S01]  /*0320*/  FSETP.NAN.AND P1, PT, R14, R14, PT ;  /* 0x0000000e0e00720b */ /* 0x000fe20003f28000 */
[----:B------:R-:W-:Y:S01]  /*0330*/  @P4 FSEL R15, R15, 448, P5 ;  /* 0x43e000000f0f4808 */ /* 0x000fe20002800000 */
[----:B------:R-:W-:Y:S01]  /*0340*/  FSETP.GEU.AND P5, PT, R19, 448, PT ;  /* 0x43e000001300780b */ /* 0x000fe20003fae000 */
[----:B------:R-:W-:-:S02]  /*0350*/  FSETP.NAN.AND P4, PT, R16, R16, PT ;  /* 0x000000101000720b */ /* 0x000fc40003f88000 */
[----:B------:R-:W-:Y:S01]  /*0360*/  @P0 FSEL R14, R14, 448, P1 ;  /* 0x43e000000e0e0808 */ /* 0x000fe20000800000 */
[----:B------:R-:W-:Y:S01]  /*0370*/  FSETP.GEU.AND P1, PT, R7, 448, PT ;  /* 0x43e000000700780b */ /* 0x000fe20003f2e000 */
[----:B------:R-:W-:Y:S01]  /*0380*/  FSETP.GEU.AND P0, PT, R18, 448, PT ;  /* 0x43e000001200780b */ /* 0x000fe20003f0e000 */
[----:B------:R-:W-:Y:S01]  /*0390*/  F2FP.SATFINITE.E4M3.F32.PACK_AB_MERGE_C R12, R15, R0, RZ ;  /* 0x000000000f0c723e */ /* 0x000fe200048070ff */
[----:B------:R-:W-:Y:S01]  /*03a0*/  @P2 FSEL R17, R17, 448, P6 ;  /* 0x43e0000011112808 */ /* 0x000fe20003000000 */
[----:B------:R-:W-:Y:S02]  /*03b0*/  FSETP.NAN.AND P6, PT, R19, R19, PT ;  /* 0x000000131300720b */ /* 0x000fe40003fc8000 */
[----:B------:R-:W-:Y:S01]  /*03c0*/  @P3 FSEL R16, R16, 448, P4 ;  /* 0x43e0000010103808 */ /* 0x000fe20002000000 */
[----:B------:R-:W-:Y:S01]  /*03d0*/  FSETP.GT.AND P3, PT, R15, -448, PT ;  /* 0xc3e000000f00780b */ /* 0x000fe20003f64000 */
[----:B------:R-:W-:Y:S01]  /*03e0*/  FSETP.NAN.AND P4, PT, R7, R7, PT ;  /* 0x000000070700720b */ /* 0x000fe20003f88000 */
[----:B------:R-:W-:Y:S01]  /*03f0*/  FSETP.NAN.AND P2, PT, R18, R18, PT ;  /* 0x000000121200720b */ /* 0x000fe20003f48000 */
[----:B------:R-:W-:Y:S01]  /*0400*/  @P5 FSEL R19, R19, 448, P6 ;  /* 0x43e0000013135808 */ /* 0x000fe20003000000 */
[----:B------:R-:W-:Y:S01]  /*0410*/  FSETP.GT.AND P5, PT, R0, -448, PT ;  /* 0xc3e000000000780b */ /* 0x000fe20003fa4000 */
[----:B------:R-:W-:Y:S01]  /*0420*/  FSETP.NAN.AND P6, PT, R15, R15, PT ;  /* 0x0000000f0f00720b */ /* 0x000fe20003fc8000 */
[----:B------:R-:W-:Y:S01]  /*0430*/  @P1 FSEL R7, R7, 448, P4 ;  /* 0x43e0000007071808 */ /* 0x000fe20002000000 */
[C---:B------:R-:W-:Y:S01]  /*0440*/  FSETP.GT.AND P1, PT, R17.reuse, -448, PT ;  /* 0xc3e000001100780b */ /* 0x040fe20003f24000 */
[----:B------:R-:W-:Y:S01]  /*0450*/  @P0 FSEL R18, R18, 448, P2 ;  /* 0x43e0000012120808 */ /* 0x000fe20001000000 */
[----:B------:R-:W-:Y:S01]  /*0460*/  FSETP.NAN.AND P4, PT, R0, R0, PT ;  /* 0x000000000000720b */ /* 0x000fe20003f88000 */
[C---:B------:R-:W-:Y:S01]  /*0470*/  FSETP.GT.AND P2, PT, R14.reuse, -448, PT ;  /* 0xc3e000000e00780b */ /* 0x040fe20003f44000 */
[C---:B------:R-:W-:Y:S01]  /*0480*/  FSETP.NAN.AND P0, PT, R17.reuse, R17, PT ;  /* 0x000000111100720b */ /* 0x040fe20003f08000 */
[-C--:B------:R-:W-:Y:S01]  /*0490*/  F2FP.SATFINITE.E4M3.F32.PACK_AB_MERGE_C R13, R17, R14.reuse, RZ ;  /* 0x0000000e110d723e */ /* 0x080fe200048070ff */
[----:B------:R-:W-:Y:S01]  /*04a0*/  @!P3 FSEL R15, R15, -448, P6 ;  /* 0xc3e000000f0fb808 */ /* 0x000fe20003000000 */
[----:B------:R-:W-:Y:S01]  /*04b0*/  FSETP.GT.AND P3, PT, R19, -448, PT ;  /* 0xc3e000001300780b */ /* 0x000fe20003f64000 */
[----:B------:R-:W-:-:S02]  /*04c0*/  FSETP.NAN.AND P6, PT, R14, R14, PT ;  /* 0x0000000e0e00720b */ /* 0x000fc40003fc8000 */
[----:B------:R-:W-:Y:S01]  /*04d0*/  @!P5 FSEL R0, R0, -448, P4 ;  /* 0xc3e000000000d808 */ /* 0x000fe20002000000 */
[----:B------:R-:W-:Y:S01]  /*04e0*/  FSETP.GT.AND P4, PT, R16, -448, PT ;  /* 0xc3e000001000780b */ /* 0x000fe20003f84000 */
[----:B------:R-:W-:Y:S01]  /*04f0*/  FSETP.GT.AND P5, PT, R7, -448, PT ;  /* 0xc3e000000700780b */ /* 0x000fe20003fa4000 */
[----:B------:R-:W-:Y:S01]  /*0500*/  @!P1 FSEL R17, R17, -448, P0 ;  /* 0xc3e0000011119808 */ /* 0x000fe20000000000 */
[C---:B------:R-:W-:Y:S01]  /*0510*/  FSETP.NAN.AND P1, PT, R19.reuse, R19, PT ;  /* 0x000000131300720b */ /* 0x040fe20003f28000 */
[-C--:B------:R-:W-:Y:S01]  /*0520*/  F2FP.SATFINITE.E4M3.F32.PACK_AB_MERGE_C R6, R19, R16.reuse, RZ ;  /* 0x000000101306723e */ /* 0x080fe200048070ff */
[----:B------:R-:W-:Y:S01]  /*0530*/  @!P2 FSEL R14, R14, -448, P6 ;  /* 0xc3e000000e0ea808 */ /* 0x000fe20003000000 */
[----:B------:R-:W-:Y:S01]  /*0540*/  FSETP.NAN.AND P0, PT, R16, R16, PT ;  /* 0x000000101000720b */ /* 0x000fe20003f08000 */
[----:B------:R-:W-:Y:S01]  /*0550*/  FSETP.GT.AND P2, PT, R18, -448, PT ;  /* 0xc3e000001200780b */ /* 0x000fe20003f44000 */
[----:B------:R-:W-:Y:S01]  /*0560*/  FSETP.NAN.AND P6, PT, R7, R7, PT ;  /* 0x000000070700720b */ /* 0x000fe20003fc8000 */
[----:B------:R-:W-:Y:S01]  /*0570*/  @!P3 FSEL R19, R19, -448, P1 ;  /* 0xc3e000001313b808 */ /* 0x000fe20000800000 */
[----:B------:R-:W-:Y:S01]  /*0580*/  FSETP.GEU.AND P3, PT, R15, 448, PT ;  /* 0x43e000000f00780b */ /* 0x000fe20003f6e000 */
[----:B------:R-:W-:-:S02]  /*0590*/  F2FP.SATFINITE.E4M3.F32.PACK_AB_MERGE_C R21, R7, R18, RZ ;  /* 0x000000120715723e */ /* 0x000fc400048070ff */
[----:B------:R-:W-:Y:S01]  /*05a0*/  @!P4 FSEL R16, R16, -448, P0 ;  /* 0xc3e000001010c808 */ /* 0x000fe20000000000 */
[----:B------:R-:W-:Y:S01]  /*05b0*/  FSETP.GEU.AND P0, PT, R0, 448, PT ;  /* 0x43e000000000780b */ /* 0x000fe20003f0e000 */
[----:B------:R-:W-:Y:S01]  /*05c0*/  FSETP.GEU.AND P4, PT, R17, 448, PT ;  /* 0x43e000001100780b */ /* 0x000fe20003f8e000 */
[----:B------:R-:W-:Y:S01]  /*05d0*/  @!P5 FSEL R7, R7, -448, P6 ;  /* 0xc3e000000707d808 */ /* 0x000fe20003000000 */
[----:B------:R-:W-:Y:S01]  /*05e0*/  FSETP.NAN.AND P1, PT, R18, R18, PT ;  /* 0x000000121200720b */ /* 0x000fe20003f28000 */
[----:B------:R-:W-:Y:S01]  /*05f0*/  FSETP.NAN.AND P5, PT, R15, R15, PT ;  /* 0x0000000f0f00720b */ /* 0x000fe20003fa8000 */
[----:B------:R-:W-:Y:S01]  /*0600*/  FSETP.NAN.AND P6, PT, R19, R19, PT ;  /* 0x000000131300720b */ /* 0x000fe20003fc8000 */
[----:B------:R-:W-:Y:S02]  /*0610*/  PRMT R12, R12, 0x5410, R13 ;  /* 0x000054100c0c7816 */ /* 0x000fe4000000000d */
[----:B------:R-:W-:Y:S01]  /*0620*/  @!P2 FSEL R18, R18, -448, P1 ;  /* 0xc3e000001212a808 */ /* 0x000fe20000800000 */
[----:B------:R-:W-:Y:S01]  /*0630*/  @P3 FSEL R15, R15, 448, P5 ;  /* 0x43e000000f0f3808 */ /* 0x000fe20002800000 */
[----:B------:R-:W-:Y:S01]  /*0640*/  FSETP.NAN.AND P2, PT, R0, R0, PT ;  /* 0x000000000000720b */ /* 0x000fe20003f48000 */
[----:B------:R-:W-:Y:S01]  /*0650*/  FSETP.GEU.AND P1, PT, R14, 448, PT ;  /* 0x43e000000e00780b */ /* 0x000fe20003f2e000 */
[----:B------:R-:W-:Y:S01]  /*0660*/  FSETP.NAN.AND P5, PT, R17, R17, PT ;  /* 0x000000111100720b */ /* 0x000fe20003fa8000 */
[----:B------:R-:W-:Y:S01]  /*0670*/  FSETP.GEU.AND P3, PT, R19, 448, PT ;  /* 0x43e000001300780b */ /* 0x000fe20003f6e000 */
[----:B------:R-:W-:Y:S01]  /*0680*/  PRMT R13, R6, 0x5410, R21 ;  /* 0x00005410060d7816 */ /* 0x000fe20000000015 */
[----:B------:R-:W-:-:S02]  /*0690*/  @P0 FSEL R0, R0, 448, P2 ;  /* 0x43e0000000000808 */ /* 0x000fc40001000000 */
[----:B------:R-:W-:Y:S01]  /*06a0*/  @P4 FSEL R17, R17, 448, P5 ;  /* 0x43e0000011114808 */ /* 0x000fe20002800000 */
[----:B------:R-:W-:Y:S01]  /*06b0*/  FSETP.GEU.AND P0, PT, R16, 448, PT ;  /* 0x43e000001000780b */ /* 0x000fe20003f0e000 */
[----:B------:R-:W-:Y:S01]  /*06c0*/  FSETP.GEU.AND P5, PT, R7, 448, PT ;  /* 0x43e000000700780b */ /* 0x000fe20003fae000 */
[----:B------:R-:W-:Y:S01]  /*06d0*/  FSETP.GEU.AND P4, PT, R18, 448, PT ;  /* 0x43e000001200780b */ /* 0x000fe20003f8e000 */
[C---:B------:R-:W-:Y:S01]  /*06e0*/  FSETP.NAN.AND P2, PT, R14.reuse, R14, PT ;  /* 0x0000000e0e00720b */ /* 0x040fe20003f48000 */
[CC--:B------:R-:W-:Y:S01]  /*06f0*/  F2FP.SATFINITE.E4M3.F32.PACK_AB_MERGE_C R20, R15.reuse, R0.reuse, RZ ;  /* 0x000000000f14723e */ /* 0x0c0fe200048070ff */
[----:B------:R-:W-:Y:S01]  /*0700*/  STG.E.64 desc[UR4][R8.64], R12 ;  /* 0x0000000c08007986 */ /* 0x000fe2000c101b04 */
[----:B------:R-:W-:Y:S02]  /*0710*/  F2FP.F16.F32.PACK_AB R4, R15, R0 ;  /* 0x000000000f04723e */ /* 0x000fe400000000ff */
[----:B------:R-:W-:Y:S01]  /*0720*/  @P1 FSEL R14, R14, 448, P2 ;  /* 0x43e000000e0e1808 */ /* 0x000fe20001000000 */
[----:B------:R-:W-:Y:S01]  /*0730*/  @P3 FSEL R19, R19, 448, P6 ;  /* 0x43e0000013133808 */ /* 0x000fe20003000000 */
[----:B------:R-:W-:Y:S01]  /*0740*/  FSETP.NAN.AND P2, PT, R16, R16, PT ;  /* 0x000000101000720b */ /* 0x000fe20003f48000 */
[----:B------:R-:W-:Y:S01]  /*0750*/  FSETP.NAN.AND P1, PT, R7, R7, PT ;  /* 0x000000070700720b */ /* 0x000fe20003f28000 */
[----:B------:R-:W-:Y:S01]  /*0760*/  FSETP.NAN.AND P3, PT, R18, R18, PT ;  /* 0x000000121200720b */ /* 0x000fe20003f68000 */
[----:B------:R-:W-:-:S02]  /*0770*/  F2FP.SATFINITE.E4M3.F32.PACK_AB_MERGE_C R15, R17, R14, RZ ;  /* 0x0000000e110f723e */ /* 0x000fc400048070ff */
[----:B------:R-:W-:Y:S01]  /*0780*/  @P0 FSEL R16, R16, 448, P2 ;  /* 0x43e0000010100808 */ /* 0x000fe20001000000 */
[----:B------:R-:W-:Y:S01]  /*0790*/  @P5 FSEL R7, R7, 448, P1 ;  /* 0x43e0000007075808 */ /* 0x000fe20000800000 */
[----:B------:R-:W-:Y:S01]  /*07a0*/  @P4 FSEL R18, R18, 448, P3 ;  /* 0x43e0000012124808 */ /* 0x000fe20001800000 */
[----:B------:R-:W-:Y:S02]  /*07b0*/  F2FP.F16.F32.PACK_AB R5, R17, R14 ;  /* 0x0000000e1105723e */ /* 0x000fe400000000ff */
[----:B------:R-:W-:Y:S02]  /*07c0*/  F2FP.SATFINITE.E4M3.F32.PACK_AB_MERGE_C R0, R19, R16, RZ ;  /* 0x000000101300723e */ /* 0x000fe400048070ff */
[----:B------:R-:W-:Y:S02]  /*07d0*/  F2FP.SATFINITE.E4M3.F32.PACK_AB_MERGE_C R17, R7, R18, RZ ;  /* 0x000000120711723e */ /* 0x000fe400048070ff */
[----:B------:R-:W-:Y:S02]  /*07e0*/  F2FP.F16.F32.PACK_AB R6, R19, R16 ;  /* 0x000000101306723e */ /* 0x000fe400000000ff */
[----:B------:R-:W-:-:S02]  /*07f0*/  PRMT R16, R20, 0x5410, R15 ;  /* 0x0000541014107816 */ /* 0x000fc4000000000f */
[----:B------:R-:W-:Y:S02]  /*0800*/  PRMT R17, R0, 0x5410, R17 ;  /* 0x0000541000117816 */ /* 0x000fe40000000011 */
[----:B------:R-:W-:-:S03]  /*0810*/  F2FP.F16.F32.PACK_AB R7, R7, R18 ;  /* 0x000000120707723e */ /* 0x000fc600000000ff */
[----:B------:R-:W-:Y:S04]  /*0820*/  STG.E.64 desc[UR4][R10.64], R16 ;  /* 0x000000100a007986 */ /* 0x000fe8000c101b04 */
[----:B------:R-:W-:Y:S01]  /*0830*/  STG.E.128 desc[UR4][R2.64], R4 ;  /* 0x0000000402007986 */ /* 0x000fe2000c101d04 */
[----:B------:R-:W-:Y:S05]  /*0840*/  EXIT ;  /* 0x000000000000794d */ /* 0x000fea0003800000 */
.L_x_0:
[----:B------:R-:W-:-:S00]  /*0850*/  BRA `(.L_x_0) ;  /* 0xfffffffc00fc7947 */ /* 0x000fc0000383ffff */
[----:B------:R-:W-:-:S00]  /*0860*/  NOP ;  /* 0x0000000000007918 */ /* 0x000fc00000000000 */
        /* <DEDUP_REMOVED lines=9> */
.L_x_1:


//--------------------- .nv.shared.reserved.0     --------------------------
	.section	.nv.shared.reserved.0,"aw",@nobits
	.weak		__nv_reservedSMEM_offset_0_alias
	.size		__nv_reservedSMEM_offset_0_alias, 0, 64
	.other		__nv_reservedSMEM_offset_0_alias,@"STO_CUDA_RESERVED_SHARED STV_DEFAULT"
__nv_reservedSMEM_offset_0_alias:
	.zero		0
	.zero		64


//--------------------- .nv.constant0.triton_poi_fused__scaled_mm__to_copy_clamp_ones_3 --------------------------
	.section	.nv.constant0.triton_poi_fused__scaled_mm__to_copy_clamp_ones_3,"a",@progbits
	.sectionflags	@""
	.align	4
.nv.constant0.triton_poi_fused__scaled_mm__to_copy_clamp_ones_3:
	.zero		944


//--------------------- SYMBOLS --------------------------

	.type		.nv.reservedSmem.offset0,@object
	.size		.nv.reservedSmem.offset0,0x4
